	.headerflags	@"EF_CUDA_TEXMODE_UNIFIED EF_CUDA_64BIT_ADDRESS EF_CUDA_ACCELERATORS EF_CUDA_SM90 EF_CUDA_VIRTUAL_SM(EF_CUDA_SM90)"
	.elftype	@"ET_EXEC"


//--------------------- .nv.info                  --------------------------
	.section	.nv.info,"",@"SHT_CUDA_INFO"
	.align	4


	//----- nvinfo : EIATTR_REGCOUNT
	.align		4
        /*0000*/ 	.byte	0x04, 0x2f
        /*0002*/ 	.short	(.L_1 - .L_0)
	.align		4
.L_0:
        /*0004*/ 	.word	index@(triton_poi_fused_add_mul_0)
        /*0008*/ 	.word	0x00000010


	//----- nvinfo : EIATTR_MIN_STACK_SIZE
	.align		4
.L_1:
        /*000c*/ 	.byte	0x04, 0x12
        /*000e*/ 	.short	(.L_3 - .L_2)
	.align		4
.L_2:
        /*0010*/ 	.word	index@(triton_poi_fused_add_mul_0)
        /*0014*/ 	.word	0x00000000


	//----- nvinfo : EIATTR_FRAME_SIZE
	.align		4
.L_3:
        /*0018*/ 	.byte	0x04, 0x11
        /*001a*/ 	.short	(.L_5 - .L_4)
	.align		4
.L_4:
        /*001c*/ 	.word	index@(triton_poi_fused_add_mul_0)
        /*0020*/ 	.word	0x00000000


	//----- nvinfo : EIATTR_MIN_STACK_SIZE
	.align		4
.L_5:
        /*0024*/ 	.byte	0x04, 0x12
        /*0026*/ 	.short	(.L_7 - .L_6)
	.align		4
.L_6:
        /*0028*/ 	.word	index@(triton_poi_fused_add_mul_0)
        /*002c*/ 	.word	0x00000000
.L_7:


//--------------------- .nv.info.triton_poi_fused_add_mul_0 --------------------------
	.section	.nv.info.triton_poi_fused_add_mul_0,"",@"SHT_CUDA_INFO"
	.sectionflags	@""
	.align	4


	//----- nvinfo : EIATTR_CUDA_API_VERSION
	.align		4
        /*0000*/ 	.byte	0x04, 0x37
        /*0002*/ 	.short	(.L_9 - .L_8)
.L_8:
        /*0004*/ 	.word	0x0000007c


	//----- nvinfo : EIATTR_KPARAM_INFO
	.align		4
.L_9:
        /*0008*/ 	.byte	0x04, 0x17
        /*000a*/ 	.short	(.L_11 - .L_10)
.L_10:
        /*000c*/ 	.word	0x00000000
        /*0010*/ 	.short	0x0004
        /*0012*/ 	.short	0x0020
        /*0014*/ 	.byte	0x00, 0xf0, 0x11, 0x00


	//----- nvinfo : EIATTR_KPARAM_INFO
	.align		4
.L_11:
        /*0018*/ 	.byte	0x04, 0x17
        /*001a*/ 	.short	(.L_13 - .L_12)
.L_12:
        /*001c*/ 	.word	0x00000000
        /*0020*/ 	.short	0x0003
        /*0022*/ 	.short	0x0018
        /*0024*/ 	.byte	0x00, 0xf4, 0x21, 0x00


	//----- nvinfo : EIATTR_KPARAM_INFO
	.align		4
.L_13:
        /*0028*/ 	.byte	0x04, 0x17
        /*002a*/ 	.short	(.L_15 - .L_14)
.L_14:
        /*002c*/ 	.word	0x00000000
        /*0030*/ 	.short	0x0002
        /*0032*/ 	.short	0x0010
        /*0034*/ 	.byte	0x00, 0xf4, 0x21, 0x00


	//----- nvinfo : EIATTR_KPARAM_INFO
	.align		4
.L_15:
        /*0038*/ 	.byte	0x04, 0x17
        /*003a*/ 	.short	(.L_17 - .L_16)
.L_16:
        /*003c*/ 	.word	0x00000000
        /*0040*/ 	.short	0x0001
        /*0042*/ 	.short	0x0008
        /*0044*/ 	.byte	0x00, 0xf4, 0x21, 0x00


	//----- nvinfo : EIATTR_KPARAM_INFO
	.align		4
.L_17:
        /*0048*/ 	.byte	0x04, 0x17
        /*004a*/ 	.short	(.L_19 - .L_18)
.L_18:
        /*004c*/ 	.word	0x00000000
        /*0050*/ 	.short	0x0000
        /*0052*/ 	.short	0x0000
        /*0054*/ 	.byte	0x00, 0xf4, 0x21, 0x00


	//----- nvinfo : EIATTR_SPARSE_MMA_MASK
	.align		4
.L_19:
        /*0058*/ 	.byte	0x03, 0x50
        /*005a*/ 	.short	0x0000


	//----- nvinfo : EIATTR_MAXREG_COUNT
	.align		4
        /*005c*/ 	.byte	0x03, 0x1b
        /*005e*/ 	.short	0x00ff


	//----- nvinfo : EIATTR_EXIT_INSTR_OFFSETS
	.align		4
        /*0060*/ 	.byte	0x04, 0x1c
        /*0062*/ 	.short	(.L_21 - .L_20)


	//   ....[0]....
.L_20:
        /*0064*/ 	.word	0x000001b0


	//   ....[1]....
        /*0068*/ 	.word	0x000001d0


	//----- nvinfo : EIATTR_REQNTID
	.align		4
.L_21:
        /*006c*/ 	.byte	0x04, 0x10
        /*006e*/ 	.short	(.L_23 - .L_22)
.L_22:
        /*0070*/ 	.word	0x00000080
        /*0074*/ 	.word	0x00000001
        /*0078*/ 	.word	0x00000001


	//----- nvinfo : EIATTR_CBANK_PARAM_SIZE
	.align		4
.L_23:
        /*007c*/ 	.byte	0x03, 0x19
        /*007e*/ 	.short	0x0024


	//----- nvinfo : EIATTR_PARAM_CBANK
	.align		4
        /*0080*/ 	.byte	0x04, 0x0a
        /*0082*/ 	.short	(.L_25 - .L_24)
	.align		4
.L_24:
        /*0084*/ 	.word	index@(.nv.constant0.triton_poi_fused_add_mul_0)
        /*0088*/ 	.short	0x0210
        /*008a*/ 	.short	0x0024


	//----- nvinfo : EIATTR_SW_WAR
	.align		4
.L_25:
        /*008c*/ 	.byte	0x04, 0x36
        /*008e*/ 	.short	(.L_27 - .L_26)
.L_26:
        /*0090*/ 	.word	0x00000008
.L_27:


//--------------------- .nv.callgraph             --------------------------
	.section	.nv.callgraph,"",@"SHT_CUDA_CALLGRAPH"
	.align	4
	.sectionentsize	8
	.align		4
        /*0000*/ 	.word	0x00000000
	.align		4
        /*0004*/ 	.word	0xffffffff
	.align		4
        /*0008*/ 	.word	0x00000000
	.align		4
        /*000c*/ 	.word	0xfffffffe
	.align		4
        /*0010*/ 	.word	0x00000000
	.align		4
        /*0014*/ 	.word	0xfffffffd
	.align		4
        /*0018*/ 	.word	0x00000000
	.align		4
        /*001c*/ 	.word	0xfffffffc


//--------------------- .text.triton_poi_fused_add_mul_0 --------------------------
	.section	.text.triton_poi_fused_add_mul_0,"ax",@progbits
	.align	128
        .global         triton_poi_fused_add_mul_0
        .type           triton_poi_fused_add_mul_0,@function
        .size           triton_poi_fused_add_mul_0,(.L_x_1 - triton_poi_fused_add_mul_0)
        .other          triton_poi_fused_add_mul_0,@"STO_CUDA_ENTRY STV_DEFAULT"
triton_poi_fused_add_mul_0:
.text.triton_poi_fused_add_mul_0:
[----:B------:R-:W0:Y:S02]  /*0000*/  LDC R1, c[0x0][0x28] ;  /* 0x00000a00ff017b82 */ /* 0x000e240000000800 */
[----:B------:R-:W1:Y:S01]  /*0010*/  S2R R0, SR_TID.X ;  /* 0x0000000000007919 */ /* 0x000e620000002100 */
[----:B------:R-:W2:Y:S01]  /*0020*/  LDC.64 R4, c[0x0][0x210] ;  /* 0x00008400ff047b82 */ /* 0x000ea20000000a00 */
[----:B------:R-:W-:Y:S01]  /*0030*/  HFMA2.MMA R13, -RZ, RZ, 0, 0 ;  /* 0x00000000ff0d7435 */ /* 0x000fe200000001ff */
[----:B------:R-:W-:Y:S01]  /*0040*/  IMAD.MOV.U32 R10, RZ, RZ, RZ ;  /* 0x000000ffff0a7224 */ /* 0x000fe200078e00ff */
[----:B------:R-:W3:Y:S01]  /*0050*/  S2R R11, SR_CTAID.X ;  /* 0x00000000000b7919 */ /* 0x000ee20000002500 */
[----:B------:R-:W-:-:S04]  /*0060*/  ULDC.64 UR4, c[0x0][0x208] ;  /* 0x0000820000047ab9 */ /* 0x000fc80000000a00 */
[----:B------:R-:W4:Y:S08]  /*0070*/  LDC.64 R6, c[0x0][0x220] ;  /* 0x00008800ff067b82 */ /* 0x000f300000000a00 */
[----:B------:R-:W5:Y:S01]  /*0080*/  LDC.64 R2, c[0x0][0x218] ;  /* 0x00008600ff027b82 */ /* 0x000f620000000a00 */
[----:B-1----:R-:W-:Y:S02]  /*0090*/  LOP3.LUT R0, R0, 0x7f, RZ, 0xc0, !PT ;  /* 0x0000007f00007812 */ /* 0x002fe400078ec0ff */
[----:B---3--:R-:W-:-:S03]  /*00a0*/  SHF.R.S32.HI R8, RZ, 0x18, R11 ;  /* 0x00000018ff087819 */ /* 0x008fc6000001140b */
[----:B------:R-:W-:Y:S01]  /*00b0*/  IMAD R11, R11, 0x80, R0 ;  /* 0x000000800b0b7824 */ /* 0x000fe200078e0200 */
[----:B------:R-:W-:-:S03]  /*00c0*/  SGXT R0, R8, 0x1 ;  /* 0x000000010800781a */ /* 0x000fc60000000200 */
[C---:B-----5:R-:W-:Y:S01]  /*00d0*/  IMAD.WIDE R2, R11.reuse, 0x4, R2 ;  /* 0x000000040b027825 */ /* 0x060fe200078e0202 */
[----:B------:R-:W-:Y:S02]  /*00e0*/  ISETP.GE.AND P0, PT, R11, 0x100, PT ;  /* 0x000001000b00780c */ /* 0x000fe40003f06270 */
[----:B------:R-:W-:-:S04]  /*00f0*/  LEA.HI R0, R0, R11, RZ, 0x2 ;  /* 0x0000000b00007211 */ /* 0x000fc800078f10ff */
[----:B------:R-:W-:-:S04]  /*0100*/  LOP3.LUT R0, R0, 0xfffffffc, RZ, 0xc0, !PT ;  /* 0xfffffffc00007812 */ /* 0x000fc800078ec0ff */
[----:B------:R-:W-:Y:S01]  /*0110*/  IADD3 R9, R11, -R0, RZ ;  /* 0x800000000b097210 */ /* 0x000fe20007ffe0ff */
[----:B------:R-:W-:Y:S02]  /*0120*/  IMAD.MOV.U32 R0, RZ, RZ, RZ ;  /* 0x000000ffff007224 */ /* 0x000fe400078e00ff */
[----:B------:R-:W3:Y:S02]  /*0130*/  @!P0 LDG.E R13, desc[UR4][R2.64] ;  /* 0x00000004020d8981 */ /* 0x000ee4000c1e1900 */
[----:B--2---:R-:W-:-:S04]  /*0140*/  IMAD.WIDE R4, R9, 0x4, R4 ;  /* 0x0000000409047825 */ /* 0x004fc800078e0204 */
[----:B----4-:R-:W-:Y:S01]  /*0150*/  IMAD.WIDE R6, R9, 0x4, R6 ;  /* 0x0000000409067825 */ /* 0x010fe200078e0206 */
[----:B------:R-:W3:Y:S01]  /*0160*/  @!P0 LDG.E.EL R0, desc[UR4][R4.64] ;  /* 0x0000000404008981 */ /* 0x000ee2000c2e1900 */
[----:B------:R-:W1:Y:S03]  /*0170*/  LDC.64 R8, c[0x0][0x228] ;  /* 0x00008a00ff087b82 */ /* 0x000e660000000a00 */
[----:B------:R-:W3:Y:S01]  /*0180*/  @!P0 LDG.E.EL R10, desc[UR4][R6.64] ;  /* 0x00000004060a8981 */ /* 0x000ee2000c2e1900 */
[----:B-1----:R-:W-:-:S04]  /*0190*/  IMAD.WIDE R8, R11, 0x4, R8 ;  /* 0x000000040b087825 */ /* 0x002fc800078e0208 */
[----:B---3--:R-:W-:Y:S01]  /*01a0*/  FFMA R13, R13, R0, R10 ;  /* 0x000000000d0d7223 */ /* 0x008fe2000000000a */
[----:B------:R-:W-:Y:S06]  /*01b0*/  @P0 EXIT ;  /* 0x000000000000094d */ /* 0x000fec0003800000 */
[----:B------:R-:W-:Y:S01]  /*01c0*/  STG.E desc[UR4][R8.64], R13 ;  /* 0x0000000d08007986 */ /* 0x000fe2000c101904 */
[----:B------:R-:W-:Y:S05]  /*01d0*/  EXIT ;  /* 0x000000000000794d */ /* 0x000fea0003800000 */
.L_x_0:
[----:B------:R-:W-:-:S00]  /*01e0*/  BRA `(.L_x_0) ;  /* 0xfffffffc00fc7947 */ /* 0x000fc0000383ffff */
[----:B------:R-:W-:-:S00]  /*01f0*/  NOP ;  /* 0x0000000000007918 */ /* 0x000fc00000000000 */
        /* <DEDUP_REMOVED lines=8> */
.L_x_1:


//--------------------- .nv.constant0.triton_poi_fused_add_mul_0 --------------------------
	.section	.nv.constant0.triton_poi_fused_add_mul_0,"a",@progbits
	.sectionflags	@""
	.align	4
.nv.constant0.triton_poi_fused_add_mul_0:
	.zero		564
